//
// Generated by NVIDIA NVVM Compiler
//
// Compiler Build ID: CL-36424714
// Cuda compilation tools, release 13.0, V13.0.88
// Based on NVVM 20.0.0
//

.version 9.0
.target sm_100
.address_size 64

	// .globl	_Z15vectorSumGlobalPiS_S_i
.extern .func  (.param .b32 func_retval0) vprintf
(
	.param .b64 vprintf_param_0,
	.param .b64 vprintf_param_1
)
;
.global .align 1 .b8 $str[41] = {84, 104, 114, 101, 97, 100, 32, 37, 100, 32, 99, 111, 109, 112, 117, 116, 101, 100, 32, 67, 91, 37, 100, 93, 32, 61, 32, 37, 100, 32, 43, 32, 37, 100, 32, 61, 32, 37, 100, 10};
.extern .shared .align 16 .b8 sharedMem[];
.global .align 1 .b8 $str$1[38] = {83, 104, 97, 114, 101, 100, 32, 84, 104, 114, 101, 97, 100, 32, 37, 100, 32, 99, 111, 109, 112, 117, 116, 101, 100, 32, 67, 91, 37, 100, 93, 32, 61, 32, 37, 100, 10};

.visible .entry _Z15vectorSumGlobalPiS_S_i(
	.param .u64 .ptr .align 1 _Z15vectorSumGlobalPiS_S_i_param_0,
	.param .u64 .ptr .align 1 _Z15vectorSumGlobalPiS_S_i_param_1,
	.param .u64 .ptr .align 1 _Z15vectorSumGlobalPiS_S_i_param_2,
	.param .u32 _Z15vectorSumGlobalPiS_S_i_param_3
)
{
	.local .align 8 .b8 	__local_depot0[24];
	.reg .b64 	%SP;
	.reg .b64 	%SPL;
	.reg .pred 	%p<2>;
	.reg .b32 	%r<13>;
	.reg .b64 	%rd<15>;

	mov.u64 	%SPL, __local_depot0;
	cvta.local.u64 	%SP, %SPL;
	ld.param.u64 	%rd1, [_Z15vectorSumGlobalPiS_S_i_param_0];
	ld.param.u64 	%rd2, [_Z15vectorSumGlobalPiS_S_i_param_1];
	ld.param.u64 	%rd3, [_Z15vectorSumGlobalPiS_S_i_param_2];
	ld.param.u32 	%r2, [_Z15vectorSumGlobalPiS_S_i_param_3];
	mov.u32 	%r3, %tid.x;
	mov.u32 	%r4, %ctaid.x;
	mov.u32 	%r5, %ntid.x;
	mad.lo.s32 	%r1, %r4, %r5, %r3;
	setp.ge.s32 	%p1, %r1, %r2;
	@%p1 bra 	$L__BB0_2;
	add.u64 	%rd4, %SP, 0;
	add.u64 	%rd5, %SPL, 0;
	cvta.to.global.u64 	%rd6, %rd1;
	cvta.to.global.u64 	%rd7, %rd2;
	cvta.to.global.u64 	%rd8, %rd3;
	mul.wide.s32 	%rd9, %r1, 4;
	add.s64 	%rd10, %rd6, %rd9;
	ld.global.u32 	%r6, [%rd10];
	add.s64 	%rd11, %rd7, %rd9;
	ld.global.u32 	%r7, [%rd11];
	add.s32 	%r8, %r7, %r6;
	add.s64 	%rd12, %rd8, %rd9;
	st.global.u32 	[%rd12], %r8;
	ld.global.u32 	%r9, [%rd10];
	ld.global.u32 	%r10, [%rd11];
	st.local.v2.u32 	[%rd5], {%r1, %r1};
	st.local.v2.u32 	[%rd5+8], {%r9, %r10};
	st.local.u32 	[%rd5+16], %r8;
	mov.u64 	%rd13, $str;
	cvta.global.u64 	%rd14, %rd13;
	{ // callseq 0, 0
	.param .b64 param0;
	st.param.b64 	[param0], %rd14;
	.param .b64 param1;
	st.param.b64 	[param1], %rd4;
	.param .b32 retval0;
	call.uni (retval0), 
	vprintf, 
	(
	param0, 
	param1
	);
	ld.param.b32 	%r11, [retval0];
	} // callseq 0
$L__BB0_2:
	ret;

}
	// .globl	_Z15vectorSumSharedPiS_S_i
.visible .entry _Z15vectorSumSharedPiS_S_i(
	.param .u64 .ptr .align 1 _Z15vectorSumSharedPiS_S_i_param_0,
	.param .u64 .ptr .align 1 _Z15vectorSumSharedPiS_S_i_param_1,
	.param .u64 .ptr .align 1 _Z15vectorSumSharedPiS_S_i_param_2,
	.param .u32 _Z15vectorSumSharedPiS_S_i_param_3
)
{
	.local .align 8 .b8 	__local_depot1[16];
	.reg .b64 	%SP;
	.reg .b64 	%SPL;
	.reg .pred 	%p<3>;
	.reg .b32 	%r<15>;
	.reg .b64 	%rd<16>;

	mov.u64 	%SPL, __local_depot1;
	cvta.local.u64 	%SP, %SPL;
	ld.param.u64 	%rd1, [_Z15vectorSumSharedPiS_S_i_param_0];
	ld.param.u64 	%rd2, [_Z15vectorSumSharedPiS_S_i_param_1];
	ld.param.u64 	%rd3, [_Z15vectorSumSharedPiS_S_i_param_2];
	ld.param.u32 	%r3, [_Z15vectorSumSharedPiS_S_i_param_3];
	mov.u32 	%r4, %tid.x;
	mov.u32 	%r5, %ctaid.x;
	mov.u32 	%r6, %ntid.x;
	mad.lo.s32 	%r1, %r5, %r6, %r4;
	setp.ge.s32 	%p1, %r1, %r3;
	shl.b32 	%r7, %r4, 2;
	mov.u32 	%r8, sharedMem;
	add.s32 	%r2, %r8, %r7;
	@%p1 bra 	$L__BB1_2;
	cvta.to.global.u64 	%rd4, %rd1;
	cvta.to.global.u64 	%rd5, %rd2;
	mul.wide.s32 	%rd6, %r1, 4;
	add.s64 	%rd7, %rd4, %rd6;
	ld.global.u32 	%r9, [%rd7];
	add.s64 	%rd8, %rd5, %rd6;
	ld.global.u32 	%r10, [%rd8];
	add.s32 	%r11, %r10, %r9;
	st.shared.u32 	[%r2], %r11;
$L__BB1_2:
	setp.ge.s32 	%p2, %r1, %r3;
	bar.sync 	0;
	@%p2 bra 	$L__BB1_4;
	add.u64 	%rd9, %SP, 0;
	add.u64 	%rd10, %SPL, 0;
	ld.shared.u32 	%r12, [%r2];
	cvta.to.global.u64 	%rd11, %rd3;
	mul.wide.s32 	%rd12, %r1, 4;
	add.s64 	%rd13, %rd11, %rd12;
	st.global.u32 	[%rd13], %r12;
	st.local.v2.u32 	[%rd10], {%r1, %r1};
	st.local.u32 	[%rd10+8], %r12;
	mov.u64 	%rd14, $str$1;
	cvta.global.u64 	%rd15, %rd14;
	{ // callseq 1, 0
	.param .b64 param0;
	st.param.b64 	[param0], %rd15;
	.param .b64 param1;
	st.param.b64 	[param1], %rd9;
	.param .b32 retval0;
	call.uni (retval0), 
	vprintf, 
	(
	param0, 
	param1
	);
	ld.param.b32 	%r13, [retval0];
	} // callseq 1
$L__BB1_4:
	ret;

}


// ===== COMPILED SASS (sm_100) =====

	.target	sm_100

	.elftype	@"ET_EXEC"


//--------------------- .note.nv.tkinfo           --------------------------
	.section	.note.nv.tkinfo,"",@"SHT_NOTE"
	.sectionflags	@"SHF_NOTE_NV_TKINFO"
	.tkinfo
        /*0018*/ 	.word	0x00000002
        /*0030*/ 	.string	""
        /*0030*/ 	.string	"ptxas"
        /*0030*/ 	.string	"Cuda compilation tools, release 13.0, V13.0.88"
        /*0030*/ 	.string	"Build cuda_13.0.r13.0/compiler.36424714_0"
        /*0030*/ 	.string	"-arch sm_100 -m 64 "



//--------------------- .note.nv.cuinfo           --------------------------
	.section	.note.nv.cuinfo,"",@"SHT_NOTE"
	.sectionflags	@"SHF_NOTE_NV_CUINFO"
        /*0018*/ 	.short	0x0002
        /*001a*/ 	.short	0x0064
        /*001c*/ 	.short	0x0082
	.zero		2


//--------------------- .nv.info                  --------------------------
	.section	.nv.info,"",@"SHT_CUDA_INFO"
	.align	4


	//----- nvinfo : EIATTR_REGCOUNT
	.align		4
        /*0000*/ 	.byte	0x04, 0x2f
        /*0002*/ 	.short	(.L_3 - .L_2)
	.align		4
.L_2:
        /*0004*/ 	.word	index@(_Z15vectorSumGlobalPiS_S_i)
        /*0008*/ 	.word	0x00000018


	//----- nvinfo : EIATTR_FRAME_SIZE
	.align		4
.L_3:
        /*000c*/ 	.byte	0x04, 0x11
        /*000e*/ 	.short	(.L_5 - .L_4)
	.align		4
.L_4:
        /*0010*/ 	.word	index@(_Z15vectorSumGlobalPiS_S_i)
        /*0014*/ 	.word	0x00000018


	//----- nvinfo : EIATTR_REGCOUNT
	.align		4
.L_5:
        /*0018*/ 	.byte	0x04, 0x2f
        /*001a*/ 	.short	(.L_7 - .L_6)
	.align		4
.L_6:
        /*001c*/ 	.word	index@(_Z15vectorSumSharedPiS_S_i)
        /*0020*/ 	.word	0x00000018


	//----- nvinfo : EIATTR_FRAME_SIZE
	.align		4
.L_7:
        /*0024*/ 	.byte	0x04, 0x11
        /*0026*/ 	.short	(.L_9 - .L_8)
	.align		4
.L_8:
        /*0028*/ 	.word	index@(_Z15vectorSumSharedPiS_S_i)
        /*002c*/ 	.word	0x00000010


	//----- nvinfo : EIATTR_MIN_STACK_SIZE
	.align		4
.L_9:
        /*0030*/ 	.byte	0x04, 0x12
        /*0032*/ 	.short	(.L_11 - .L_10)
	.align		4
.L_10:
        /*0034*/ 	.word	index@(_Z15vectorSumSharedPiS_S_i)
        /*0038*/ 	.word	0x00000010


	//----- nvinfo : EIATTR_MIN_STACK_SIZE
	.align		4
.L_11:
        /*003c*/ 	.byte	0x04, 0x12
        /*003e*/ 	.short	(.L_13 - .L_12)
	.align		4
.L_12:
        /*0040*/ 	.word	index@(_Z15vectorSumGlobalPiS_S_i)
        /*0044*/ 	.word	0x00000018
.L_13:


//--------------------- .nv.compat                --------------------------
	.section	.nv.compat,"",@"SHT_CUDA_COMPAT_INFO"
	.align	4
        /*0000*/ 	.byte	0x02, 0x09, 0x00, 0x00, 0x02, 0x02, 0x01, 0x00, 0x02, 0x05, 0x05, 0x00, 0x03, 0x07, 0x01, 0x01
        /*0010*/ 	.byte	0x02, 0x03, 0x00, 0x00, 0x02, 0x06, 0x01, 0x00, 0x04, 0x0b, 0x08, 0x00, 0x09, 0x00, 0x00, 0x00
        /*0020*/ 	.byte	0x00, 0x00, 0x00, 0x00


//--------------------- .nv.info._Z15vectorSumSharedPiS_S_i --------------------------
	.section	.nv.info._Z15vectorSumSharedPiS_S_i,"",@"SHT_CUDA_INFO"
	.sectionflags	@""
	.align	4


	//----- nvinfo : EIATTR_CUDA_API_VERSION
	.align		4
        /*0000*/ 	.byte	0x04, 0x37
        /*0002*/ 	.short	(.L_15 - .L_14)
.L_14:
        /*0004*/ 	.word	0x00000082


	//----- nvinfo : EIATTR_KPARAM_INFO
	.align		4
.L_15:
        /*0008*/ 	.byte	0x04, 0x17
        /*000a*/ 	.short	(.L_17 - .L_16)
.L_16:
        /*000c*/ 	.word	0x00000000
        /*0010*/ 	.short	0x0003
        /*0012*/ 	.short	0x0018
        /*0014*/ 	.byte	0x00, 0xf0, 0x11, 0x00


	//----- nvinfo : EIATTR_KPARAM_INFO
	.align		4
.L_17:
        /*0018*/ 	.byte	0x04, 0x17
        /*001a*/ 	.short	(.L_19 - .L_18)
.L_18:
        /*001c*/ 	.word	0x00000000
        /*0020*/ 	.short	0x0002
        /*0022*/ 	.short	0x0010
        /*0024*/ 	.byte	0x00, 0xf5, 0x21, 0x00


	//----- nvinfo : EIATTR_KPARAM_INFO
	.align		4
.L_19:
        /*0028*/ 	.byte	0x04, 0x17
        /*002a*/ 	.short	(.L_21 - .L_20)
.L_20:
        /*002c*/ 	.word	0x00000000
        /*0030*/ 	.short	0x0001
        /*0032*/ 	.short	0x0008
        /*0034*/ 	.byte	0x00, 0xf5, 0x21, 0x00


	//----- nvinfo : EIATTR_KPARAM_INFO
	.align		4
.L_21:
        /*0038*/ 	.byte	0x04, 0x17
        /*003a*/ 	.short	(.L_23 - .L_22)
.L_22:
        /*003c*/ 	.word	0x00000000
        /*0040*/ 	.short	0x0000
        /*0042*/ 	.short	0x0000
        /*0044*/ 	.byte	0x00, 0xf5, 0x21, 0x00


	//----- nvinfo : EIATTR_SPARSE_MMA_MASK
	.align		4
.L_23:
        /*0048*/ 	.byte	0x03, 0x50
        /*004a*/ 	.short	0x0000


	//----- nvinfo : EIATTR_MAXREG_COUNT
	.align		4
        /*004c*/ 	.byte	0x03, 0x1b
        /*004e*/ 	.short	0x00ff


	//----- nvinfo : EIATTR_NUM_BARRIERS
	.align		4
        /*0050*/ 	.byte	0x02, 0x4c
        /*0052*/ 	.byte	0x01
	.zero		1


	//----- nvinfo : EIATTR_EXTERNS
	.align		4
        /*0054*/ 	.byte	0x04, 0x0f
        /*0056*/ 	.short	(.L_25 - .L_24)


	//   ....[0]....
	.align		4
.L_24:
        /*0058*/ 	.word	index@(vprintf)


	//----- nvinfo : EIATTR_MERCURY_ISA_VERSION
	.align		4
.L_25:
        /*005c*/ 	.byte	0x03, 0x5f
        /*005e*/ 	.short	0x0101


	//----- nvinfo : EIATTR_VRC_CTA_INIT_COUNT
	.align		4
        /*0060*/ 	.byte	0x02, 0x4a
	.zero		1
	.zero		1


	//----- nvinfo : EIATTR_SYSCALL_OFFSETS
	.align		4
        /*0064*/ 	.byte	0x04, 0x46
        /*0066*/ 	.short	(.L_27 - .L_26)


	//   ....[0]....
.L_26:
        /*0068*/ 	.word	0x00000280


	//----- nvinfo : EIATTR_EXIT_INSTR_OFFSETS
	.align		4
.L_27:
        /*006c*/ 	.byte	0x04, 0x1c
        /*006e*/ 	.short	(.L_29 - .L_28)


	//   ....[0]....
.L_28:
        /*0070*/ 	.word	0x000001a0


	//   ....[1]....
        /*0074*/ 	.word	0x00000290


	//----- nvinfo : EIATTR_CRS_STACK_SIZE
	.align		4
.L_29:
        /*0078*/ 	.byte	0x04, 0x1e
        /*007a*/ 	.short	(.L_31 - .L_30)
.L_30:
        /*007c*/ 	.word	0x00000000


	//----- nvinfo : EIATTR_CBANK_PARAM_SIZE
	.align		4
.L_31:
        /*0080*/ 	.byte	0x03, 0x19
        /*0082*/ 	.short	0x001c


	//----- nvinfo : EIATTR_PARAM_CBANK
	.align		4
        /*0084*/ 	.byte	0x04, 0x0a
        /*0086*/ 	.short	(.L_33 - .L_32)
	.align		4
.L_32:
        /*0088*/ 	.word	index@(.nv.constant0._Z15vectorSumSharedPiS_S_i)
        /*008c*/ 	.short	0x0380
        /*008e*/ 	.short	0x001c


	//----- nvinfo : EIATTR_SW_WAR
	.align		4
.L_33:
        /*0090*/ 	.byte	0x04, 0x36
        /*0092*/ 	.short	(.L_35 - .L_34)
.L_34:
        /*0094*/ 	.word	0x00000008
.L_35:


//--------------------- .nv.info._Z15vectorSumGlobalPiS_S_i --------------------------
	.section	.nv.info._Z15vectorSumGlobalPiS_S_i,"",@"SHT_CUDA_INFO"
	.sectionflags	@""
	.align	4


	//----- nvinfo : EIATTR_CUDA_API_VERSION
	.align		4
        /*0000*/ 	.byte	0x04, 0x37
        /*0002*/ 	.short	(.L_37 - .L_36)
.L_36:
        /*0004*/ 	.word	0x00000082


	//----- nvinfo : EIATTR_KPARAM_INFO
	.align		4
.L_37:
        /*0008*/ 	.byte	0x04, 0x17
        /*000a*/ 	.short	(.L_39 - .L_38)
.L_38:
        /*000c*/ 	.word	0x00000000
        /*0010*/ 	.short	0x0003
        /*0012*/ 	.short	0x0018
        /*0014*/ 	.byte	0x00, 0xf0, 0x11, 0x00


	//----- nvinfo : EIATTR_KPARAM_INFO
	.align		4
.L_39:
        /*0018*/ 	.byte	0x04, 0x17
        /*001a*/ 	.short	(.L_41 - .L_40)
.L_40:
        /*001c*/ 	.word	0x00000000
        /*0020*/ 	.short	0x0002
        /*0022*/ 	.short	0x0010
        /*0024*/ 	.byte	0x00, 0xf5, 0x21, 0x00


	//----- nvinfo : EIATTR_KPARAM_INFO
	.align		4
.L_41:
        /*0028*/ 	.byte	0x04, 0x17
        /*002a*/ 	.short	(.L_43 - .L_42)
.L_42:
        /*002c*/ 	.word	0x00000000
        /*0030*/ 	.short	0x0001
        /*0032*/ 	.short	0x0008
        /*0034*/ 	.byte	0x00, 0xf5, 0x21, 0x00


	//----- nvinfo : EIATTR_KPARAM_INFO
	.align		4
.L_43:
        /*0038*/ 	.byte	0x04, 0x17
        /*003a*/ 	.short	(.L_45 - .L_44)
.L_44:
        /*003c*/ 	.word	0x00000000
        /*0040*/ 	.short	0x0000
        /*0042*/ 	.short	0x0000
        /*0044*/ 	.byte	0x00, 0xf5, 0x21, 0x00


	//----- nvinfo : EIATTR_SPARSE_MMA_MASK
	.align		4
.L_45:
        /*0048*/ 	.byte	0x03, 0x50
        /*004a*/ 	.short	0x0000


	//----- nvinfo : EIATTR_MAXREG_COUNT
	.align		4
        /*004c*/ 	.byte	0x03, 0x1b
        /*004e*/ 	.short	0x00ff


	//----- nvinfo : EIATTR_EXTERNS
	.align		4
        /*0050*/ 	.byte	0x04, 0x0f
        /*0052*/ 	.short	(.L_47 - .L_46)


	//   ....[0]....
	.align		4
.L_46:
        /*0054*/ 	.word	index@(vprintf)


	//----- nvinfo : EIATTR_MERCURY_ISA_VERSION
	.align		4
.L_47:
        /*0058*/ 	.byte	0x03, 0x5f
        /*005a*/ 	.short	0x0101


	//----- nvinfo : EIATTR_VRC_CTA_INIT_COUNT
	.align		4
        /*005c*/ 	.byte	0x02, 0x4a
	.zero		1
	.zero		1


	//----- nvinfo : EIATTR_SYSCALL_OFFSETS
	.align		4
        /*0060*/ 	.byte	0x04, 0x46
        /*0062*/ 	.short	(.L_49 - .L_48)


	//   ....[0]....
.L_48:
        /*0064*/ 	.word	0x00000240


	//----- nvinfo : EIATTR_EXIT_INSTR_OFFSETS
	.align		4
.L_49:
        /*0068*/ 	.byte	0x04, 0x1c
        /*006a*/ 	.short	(.L_51 - .L_50)


	//   ....[0]....
.L_50:
        /*006c*/ 	.word	0x000000c0


	//   ....[1]....
        /*0070*/ 	.word	0x00000250


	//----- nvinfo : EIATTR_CRS_STACK_SIZE
	.align		4
.L_51:
        /*0074*/ 	.byte	0x04, 0x1e
        /*0076*/ 	.short	(.L_53 - .L_52)
.L_52:
        /*0078*/ 	.word	0x00000000


	//----- nvinfo : EIATTR_CBANK_PARAM_SIZE
	.align		4
.L_53:
        /*007c*/ 	.byte	0x03, 0x19
        /*007e*/ 	.short	0x001c


	//----- nvinfo : EIATTR_PARAM_CBANK
	.align		4
        /*0080*/ 	.byte	0x04, 0x0a
        /*0082*/ 	.short	(.L_55 - .L_54)
	.align		4
.L_54:
        /*0084*/ 	.word	index@(.nv.constant0._Z15vectorSumGlobalPiS_S_i)
        /*0088*/ 	.short	0x0380
        /*008a*/ 	.short	0x001c


	//----- nvinfo : EIATTR_SW_WAR
	.align		4
.L_55:
        /*008c*/ 	.byte	0x04, 0x36
        /*008e*/ 	.short	(.L_57 - .L_56)
.L_56:
        /*0090*/ 	.word	0x00000008
.L_57:


//--------------------- .nv.callgraph             --------------------------
	.section	.nv.callgraph,"",@"SHT_CUDA_CALLGRAPH"
	.align	4
	.sectionentsize	8
	.align		4
        /*0000*/ 	.word	0x00000000
	.align		4
        /*0004*/ 	.word	0xffffffff
	.align		4
        /*0008*/ 	.word	index@(_Z15vectorSumSharedPiS_S_i)
	.align		4
        /*000c*/ 	.word	index@(vprintf)
	.align		4
        /*0010*/ 	.word	index@(_Z15vectorSumGlobalPiS_S_i)
	.align		4
        /*0014*/ 	.word	index@(vprintf)
	.align		4
        /*0018*/ 	.word	0x00000000
	.align		4
        /*001c*/ 	.word	0xfffffffe
	.align		4
        /*0020*/ 	.word	0x00000000
	.align		4
        /*0024*/ 	.word	0xfffffffd
	.align		4
        /*0028*/ 	.word	0x00000000
	.align		4
        /*002c*/ 	.word	0xfffffffc


//--------------------- .nv.constant4             --------------------------
	.section	.nv.constant4,"a",@progbits
	.align	8
	.align		8
.nv.constant4:
        /*0000*/ 	.dword	vprintf
	.align		8
        /*0008*/ 	.dword	$str
	.align		8
        /*0010*/ 	.dword	$str$1


//--------------------- .text._Z15vectorSumSharedPiS_S_i --------------------------
	.section	.text._Z15vectorSumSharedPiS_S_i,"ax",@progbits
	.align	128
        .global         _Z15vectorSumSharedPiS_S_i
        .type           _Z15vectorSumSharedPiS_S_i,@function
        .size           _Z15vectorSumSharedPiS_S_i,(.L_x_4 - _Z15vectorSumSharedPiS_S_i)
        .other          _Z15vectorSumSharedPiS_S_i,@"STO_CUDA_ENTRY STV_DEFAULT"
_Z15vectorSumSharedPiS_S_i:
.text._Z15vectorSumSharedPiS_S_i:
[----:B------:R-:W0:Y:S01]  /*0000*/  LDC R1, c[0x0][0x37c] ;  /* 0x0000df00ff017b82 */ /* 0x000e220000000800 */
[----:B------:R-:W1:Y:S01]  /*0010*/  S2R R0, SR_TID.X ;  /* 0x0000000000007919 */ /* 0x000e620000002100 */
[----:B------:R-:W2:Y:S06]  /*0020*/  LDCU UR9, c[0x0][0x2fc] ;  /* 0x00005f80ff0977ac */ /* 0x000eac0008000800 */
[----:B------:R-:W1:Y:S01]  /*0030*/  S2UR UR4, SR_CTAID.X ;  /* 0x00000000000479c3 */ /* 0x000e620000002500 */
[----:B0-----:R-:W-:Y:S01]  /*0040*/  VIADD R1, R1, 0xfffffff0 ;  /* 0xfffffff001017836 */ /* 0x001fe20000000000 */
[----:B------:R-:W0:Y:S01]  /*0050*/  LDCU UR5, c[0x0][0x398] ;  /* 0x00007300ff0577ac */ /* 0x000e220008000800 */
[----:B------:R-:W3:Y:S05]  /*0060*/  LDCU.64 UR6, c[0x0][0x358] ;  /* 0x00006b00ff0677ac */ /* 0x000eea0008000a00 */
[----:B------:R-:W1:Y:S08]  /*0070*/  LDC R3, c[0x0][0x360] ;  /* 0x0000d800ff037b82 */ /* 0x000e700000000800 */
[----:B------:R-:W4:Y:S08]  /*0080*/  LDC.64 R4, c[0x0][0x380] ;  /* 0x0000e000ff047b82 */ /* 0x000f300000000a00 */
[----:B------:R-:W5:Y:S01]  /*0090*/  LDC.64 R8, c[0x0][0x388] ;  /* 0x0000e200ff087b82 */ /* 0x000f620000000a00 */
[----:B-1----:R-:W-:-:S05]  /*00a0*/  IMAD R2, R3, UR4, R0 ;  /* 0x0000000403027c24 */ /* 0x002fca000f8e0200 */
[----:B0-----:R-:W-:-:S13]  /*00b0*/  ISETP.GE.AND P0, PT, R2, UR5, PT ;  /* 0x0000000502007c0c */ /* 0x001fda000bf06270 */
[----:B----4-:R-:W-:-:S04]  /*00c0*/  @!P0 IMAD.WIDE R4, R2, 0x4, R4 ;  /* 0x0000000402048825 */ /* 0x010fc800078e0204 */
[----:B-----5:R-:W-:Y:S02]  /*00d0*/  @!P0 IMAD.WIDE R8, R2, 0x4, R8 ;  /* 0x0000000402088825 */ /* 0x020fe400078e0208 */
[----:B---3--:R-:W3:Y:S04]  /*00e0*/  @!P0 LDG.E R4, desc[UR6][R4.64] ;  /* 0x0000000604048981 */ /* 0x008ee8000c1e1900 */
[----:B------:R-:W3:Y:S01]  /*00f0*/  @!P0 LDG.E R9, desc[UR6][R8.64] ;  /* 0x0000000608098981 */ /* 0x000ee2000c1e1900 */
[----:B------:R-:W0:Y:S01]  /*0100*/  S2UR UR5, SR_CgaCtaId ;  /* 0x00000000000579c3 */ /* 0x000e220000008800 */
[----:B------:R-:W-:Y:S01]  /*0110*/  UMOV UR4, 0x400 ;  /* 0x0000040000047882 */ /* 0x000fe20000000000 */
[----:B------:R-:W1:Y:S02]  /*0120*/  LDCU UR8, c[0x0][0x2f8] ;  /* 0x00005f00ff0877ac */ /* 0x000e640008000800 */
[----:B-1----:R-:W-:Y:S01]  /*0130*/  IADD3 R6, P1, PT, R1, UR8, RZ ;  /* 0x0000000801067c10 */ /* 0x002fe2000ff3e0ff */
[----:B0-----:R-:W-:-:S03]  /*0140*/  ULEA UR4, UR5, UR4, 0x18 ;  /* 0x0000000405047291 */ /* 0x001fc6000f8ec0ff */
[----:B--2---:R-:W-:-:S03]  /*0150*/  IADD3.X R7, PT, PT, RZ, UR9, RZ, P1, !PT ;  /* 0x00000009ff077c10 */ /* 0x004fc60008ffe4ff */
[----:B------:R-:W-:Y:S01]  /*0160*/  LEA R0, R0, UR4, 0x2 ;  /* 0x0000000400007c11 */ /* 0x000fe2000f8e10ff */
[----:B---3--:R-:W-:-:S05]  /*0170*/  @!P0 IMAD.IADD R3, R4, 0x1, R9 ;  /* 0x0000000104038824 */ /* 0x008fca00078e0209 */
[----:B------:R0:W-:Y:S01]  /*0180*/  @!P0 STS [R0], R3 ;  /* 0x0000000300008388 */ /* 0x0001e20000000800 */
[----:B------:R-:W-:Y:S06]  /*0190*/  BAR.SYNC.DEFER_BLOCKING 0x0 ;  /* 0x0000000000007b1d */ /* 0x000fec0000010000 */
[----:B------:R-:W-:Y:S05]  /*01a0*/  @P0 EXIT ;  /* 0x000000000000094d */ /* 0x000fea0003800000 */
[----:B0-----:R-:W0:Y:S01]  /*01b0*/  LDS R0, [R0] ;  /* 0x0000000000007984 */ /* 0x001e220000000800 */
[----:B------:R-:W1:Y:S01]  /*01c0*/  LDC.64 R8, c[0x0][0x390] ;  /* 0x0000e400ff087b82 */ /* 0x000e620000000a00 */
[----:B------:R-:W-:Y:S01]  /*01d0*/  MOV R10, 0x0 ;  /* 0x00000000000a7802 */ /* 0x000fe20000000f00 */
[----:B------:R-:W-:Y:S01]  /*01e0*/  IMAD.MOV.U32 R3, RZ, RZ, R2 ;  /* 0x000000ffff037224 */ /* 0x000fe200078e0002 */
[----:B------:R-:W2:Y:S04]  /*01f0*/  LDCU.64 UR4, c[0x4][0x10] ;  /* 0x01000200ff0477ac */ /* 0x000ea80008000a00 */
[----:B------:R3:W-:Y:S01]  /*0200*/  STL.64 [R1], R2 ;  /* 0x0000000201007387 */ /* 0x0007e20000100a00 */
[----:B------:R-:W4:Y:S01]  /*0210*/  LDC.64 R10, c[0x4][R10] ;  /* 0x010000000a0a7b82 */ /* 0x000f220000000a00 */
[----:B--2---:R-:W-:-:S02]  /*0220*/  MOV R4, UR4 ;  /* 0x0000000400047c02 */ /* 0x004fc40008000f00 */
[----:B------:R-:W-:Y:S01]  /*0230*/  MOV R5, UR5 ;  /* 0x0000000500057c02 */ /* 0x000fe20008000f00 */
[----:B-1----:R-:W-:Y:S01]  /*0240*/  IMAD.WIDE R8, R2, 0x4, R8 ;  /* 0x0000000402087825 */ /* 0x002fe200078e0208 */
[----:B0-----:R3:W-:Y:S04]  /*0250*/  STL [R1+0x8], R0 ;  /* 0x0000080001007387 */ /* 0x0017e80000100800 */
[----:B------:R3:W-:Y:S02]  /*0260*/  STG.E desc[UR6][R8.64], R0 ;  /* 0x0000000008007986 */ /* 0x0007e4000c101906 */
[----:B------:R-:W-:-:S07]  /*0270*/  LEPC R20, `(.L_x_0) ;  /* 0x000000001014794e */ /* 0x000fce0000000000 */
[----:B---34-:R-:W-:Y:S05]  /*0280*/  CALL.ABS.NOINC R10 ;  /* 0x000000000a007343 */ /* 0x018fea0003c00000 */
.L_x_0:
[----:B------:R-:W-:Y:S05]  /*0290*/  EXIT ;  /* 0x000000000000794d */ /* 0x000fea0003800000 */
.L_x_1:
[----:B------:R-:W-:-:S00]  /*02a0*/  BRA `(.L_x_1) ;  /* 0xfffffffc00fc7947 */ /* 0x000fc0000383ffff */
[----:B------:R-:W-:-:S00]  /*02b0*/  NOP ;  /* 0x0000000000007918 */ /* 0x000fc00000000000 */
        /* <DEDUP_REMOVED lines=12> */
.L_x_4:


//--------------------- .text._Z15vectorSumGlobalPiS_S_i --------------------------
	.section	.text._Z15vectorSumGlobalPiS_S_i,"ax",@progbits
	.align	128
        .global         _Z15vectorSumGlobalPiS_S_i
        .type           _Z15vectorSumGlobalPiS_S_i,@function
        .size           _Z15vectorSumGlobalPiS_S_i,(.L_x_5 - _Z15vectorSumGlobalPiS_S_i)
        .other          _Z15vectorSumGlobalPiS_S_i,@"STO_CUDA_ENTRY STV_DEFAULT"
_Z15vectorSumGlobalPiS_S_i:
.text._Z15vectorSumGlobalPiS_S_i:
[----:B------:R-:W0:Y:S01]  /*0000*/  LDC R1, c[0x0][0x37c] ;  /* 0x0000df00ff017b82 */ /* 0x000e220000000800 */
[----:B------:R-:W1:Y:S01]  /*0010*/  S2R R2, SR_TID.X ;  /* 0x0000000000027919 */ /* 0x000e620000002100 */
[----:B------:R-:W2:Y:S06]  /*0020*/  LDCU UR5, c[0x0][0x2fc] ;  /* 0x00005f80ff0577ac */ /* 0x000eac0008000800 */
[----:B------:R-:W1:Y:S01]  /*0030*/  S2UR UR6, SR_CTAID.X ;  /* 0x00000000000679c3 */ /* 0x000e620000002500 */
[----:B0-----:R-:W-:Y:S01]  /*0040*/  VIADD R1, R1, 0xffffffe8 ;  /* 0xffffffe801017836 */ /* 0x001fe20000000000 */
[----:B------:R-:W0:Y:S01]  /*0050*/  LDCU UR7, c[0x0][0x398] ;  /* 0x00007300ff0777ac */ /* 0x000e220008000800 */
[----:B------:R-:W3:Y:S05]  /*0060*/  LDCU UR4, c[0x0][0x2f8] ;  /* 0x00005f00ff0477ac */ /* 0x000eea0008000800 */
[----:B------:R-:W1:Y:S01]  /*0070*/  LDC R3, c[0x0][0x360] ;  /* 0x0000d800ff037b82 */ /* 0x000e620000000800 */
[----:B---3--:R-:W-:-:S05]  /*0080*/  IADD3 R6, P1, PT, R1, UR4, RZ ;  /* 0x0000000401067c10 */ /* 0x008fca000ff3e0ff */
[----:B--2---:R-:W-:Y:S02]  /*0090*/  IMAD.X R7, RZ, RZ, UR5, P1 ;  /* 0x00000005ff077e24 */ /* 0x004fe400088e06ff */
[----:B-1----:R-:W-:-:S05]  /*00a0*/  IMAD R2, R3, UR6, R2 ;  /* 0x0000000603027c24 */ /* 0x002fca000f8e0202 */
[----:B0-----:R-:W-:-:S13]  /*00b0*/  ISETP.GE.AND P0, PT, R2, UR7, PT ;  /* 0x0000000702007c0c */ /* 0x001fda000bf06270 */
[----:B------:R-:W-:Y:S05]  /*00c0*/  @P0 EXIT ;  /* 0x000000000000094d */ /* 0x000fea0003800000 */
[----:B------:R-:W0:Y:S01]  /*00d0*/  LDC.64 R8, c[0x0][0x380] ;  /* 0x0000e000ff087b82 */ /* 0x000e220000000a00 */
[----:B------:R-:W1:Y:S07]  /*00e0*/  LDCU.64 UR4, c[0x0][0x358] ;  /* 0x00006b00ff0477ac */ /* 0x000e6e0008000a00 */
[----:B------:R-:W2:Y:S08]  /*00f0*/  LDC.64 R10, c[0x0][0x388] ;  /* 0x0000e200ff0a7b82 */ /* 0x000eb00000000a00 */
[----:B------:R-:W3:Y:S01]  /*0100*/  LDC.64 R12, c[0x0][0x390] ;  /* 0x0000e400ff0c7b82 */ /* 0x000ee20000000a00 */
[----:B0-----:R-:W-:-:S05]  /*0110*/  IMAD.WIDE R8, R2, 0x4, R8 ;  /* 0x0000000402087825 */ /* 0x001fca00078e0208 */
[----:B-1----:R-:W4:Y:S01]  /*0120*/  LDG.E R0, desc[UR4][R8.64] ;  /* 0x0000000408007981 */ /* 0x002f22000c1e1900 */
[----:B--2---:R-:W-:-:S05]  /*0130*/  IMAD.WIDE R10, R2, 0x4, R10 ;  /* 0x00000004020a7825 */ /* 0x004fca00078e020a */
[----:B------:R-:W4:Y:S01]  /*0140*/  LDG.E R3, desc[UR4][R10.64] ;  /* 0x000000040a037981 */ /* 0x000f22000c1e1900 */
[----:B---3--:R-:W-:Y:S01]  /*0150*/  IMAD.WIDE R12, R2, 0x4, R12 ;  /* 0x00000004020c7825 */ /* 0x008fe200078e020c */
[----:B----4-:R-:W-:-:S05]  /*0160*/  IADD3 R0, PT, PT, R0, R3, RZ ;  /* 0x0000000300007210 */ /* 0x010fca0007ffe0ff */
[----:B------:R0:W-:Y:S04]  /*0170*/  STG.E desc[UR4][R12.64], R0 ;  /* 0x000000000c007986 */ /* 0x0001e8000c101904 */
[----:B------:R-:W2:Y:S04]  /*0180*/  LDG.E R14, desc[UR4][R8.64] ;  /* 0x00000004080e7981 */ /* 0x000ea8000c1e1900 */
[----:B------:R-:W2:Y:S01]  /*0190*/  LDG.E R15, desc[UR4][R10.64] ;  /* 0x000000040a0f7981 */ /* 0x000ea2000c1e1900 */
[----:B------:R-:W-:Y:S01]  /*01a0*/  MOV R16, 0x0 ;  /* 0x0000000000107802 */ /* 0x000fe20000000f00 */
[----:B------:R-:W-:Y:S01]  /*01b0*/  IMAD.MOV.U32 R3, RZ, RZ, R2 ;  /* 0x000000ffff037224 */ /* 0x000fe200078e0002 */
[----:B------:R-:W1:Y:S01]  /*01c0*/  LDCU.64 UR4, c[0x4][0x8] ;  /* 0x01000100ff0477ac */ /* 0x000e620008000a00 */
[----:B------:R0:W-:Y:S03]  /*01d0*/  STL [R1+0x10], R0 ;  /* 0x0000100001007387 */ /* 0x0001e60000100800 */
[----:B------:R-:W3:Y:S01]  /*01e0*/  LDC.64 R16, c[0x4][R16] ;  /* 0x0100000010107b82 */ /* 0x000ee20000000a00 */
[----:B------:R0:W-:Y:S01]  /*01f0*/  STL.64 [R1], R2 ;  /* 0x0000000201007387 */ /* 0x0001e20000100a00 */
[----:B-1----:R-:W-:-:S02]  /*0200*/  MOV R4, UR4 ;  /* 0x0000000400047c02 */ /* 0x002fc40008000f00 */
[----:B------:R-:W-:Y:S01]  /*0210*/  MOV R5, UR5 ;  /* 0x0000000500057c02 */ /* 0x000fe20008000f00 */
[----:B--23--:R0:W-:Y:S06]  /*0220*/  STL.64 [R1+0x8], R14 ;  /* 0x0000080e01007387 */ /* 0x00c1ec0000100a00 */
[----:B------:R-:W-:-:S07]  /*0230*/  LEPC R20, `(.L_x_2) ;  /* 0x000000001014794e */ /* 0x000fce0000000000 */
[----:B0-----:R-:W-:Y:S05]  /*0240*/  CALL.ABS.NOINC R16 ;  /* 0x0000000010007343 */ /* 0x001fea0003c00000 */
.L_x_2:
[----:B------:R-:W-:Y:S05]  /*0250*/  EXIT ;  /* 0x000000000000794d */ /* 0x000fea0003800000 */
.L_x_3:
        /* <DEDUP_REMOVED lines=10> */
.L_x_5:


//--------------------- .nv.global.init           --------------------------
	.section	.nv.global.init,"aw",@progbits
.nv.global.init:
	.type		$str$1,@object
	.size		$str$1,($str - $str$1)
$str$1:
        /*0000*/ 	.byte	0x53, 0x68, 0x61, 0x72, 0x65, 0x64, 0x20, 0x54, 0x68, 0x72, 0x65, 0x61, 0x64, 0x20, 0x25, 0x64
        /*0010*/ 	.byte	0x20, 0x63, 0x6f, 0x6d, 0x70, 0x75, 0x74, 0x65, 0x64, 0x20, 0x43, 0x5b, 0x25, 0x64, 0x5d, 0x20
        /*0020*/ 	.byte	0x3d, 0x20, 0x25, 0x64, 0x0a, 0x00
	.type		$str,@object
	.size		$str,(.L_0 - $str)
$str:
        /*0026*/ 	.byte	0x54, 0x68, 0x72, 0x65, 0x61, 0x64, 0x20, 0x25, 0x64, 0x20, 0x63, 0x6f, 0x6d, 0x70, 0x75, 0x74
        /*0036*/ 	.byte	0x65, 0x64, 0x20, 0x43, 0x5b, 0x25, 0x64, 0x5d, 0x20, 0x3d, 0x20, 0x25, 0x64, 0x20, 0x2b, 0x20
        /*0046*/ 	.byte	0x25, 0x64, 0x20, 0x3d, 0x20, 0x25, 0x64, 0x0a, 0x00
.L_0:


//--------------------- .nv.shared._Z15vectorSumSharedPiS_S_i --------------------------
	.section	.nv.shared._Z15vectorSumSharedPiS_S_i,"aw",@nobits
	.sectionflags	@""
	.align	16
	.zero		1024


//--------------------- .nv.shared.reserved.0     --------------------------
	.section	.nv.shared.reserved.0,"aw",@nobits
	.weak		__nv_reservedSMEM_offset_0_alias
	.size		__nv_reservedSMEM_offset_0_alias, 0, 64
	.other		__nv_reservedSMEM_offset_0_alias,@"STO_CUDA_RESERVED_SHARED STV_DEFAULT"
__nv_reservedSMEM_offset_0_alias:
	.zero		0
	.zero		64


//--------------------- .nv.shared._Z15vectorSumGlobalPiS_S_i --------------------------
	.section	.nv.shared._Z15vectorSumGlobalPiS_S_i,"aw",@nobits
	.sectionflags	@""
	.align	16
	.zero		1024


//--------------------- .nv.constant0._Z15vectorSumSharedPiS_S_i --------------------------
	.section	.nv.constant0._Z15vectorSumSharedPiS_S_i,"a",@progbits
	.sectionflags	@""
	.align	4
.nv.constant0._Z15vectorSumSharedPiS_S_i:
	.zero		924


//--------------------- .nv.constant0._Z15vectorSumGlobalPiS_S_i --------------------------
	.section	.nv.constant0._Z15vectorSumGlobalPiS_S_i,"a",@progbits
	.sectionflags	@""
	.align	4
.nv.constant0._Z15vectorSumGlobalPiS_S_i:
	.zero		924


//--------------------- SYMBOLS --------------------------

	.type		.nv.reservedSmem.offset0,@object
	.size		.nv.reservedSmem.offset0,0x4
	.type		.nv.reservedSmem.cap,@object
	.size		.nv.reservedSmem.cap,0x4
	.type		vprintf,@function
